//
// Generated by NVIDIA NVVM Compiler
//
// Compiler Build ID: CL-36424714
// Cuda compilation tools, release 13.0, V13.0.88
// Based on NVVM 20.0.0
//

.version 9.0
.target sm_100
.address_size 64

	// .globl	_Z15vector_productoPfS_S_i

.visible .entry _Z15vector_productoPfS_S_i(
	.param .u64 .ptr .align 1 _Z15vector_productoPfS_S_i_param_0,
	.param .u64 .ptr .align 1 _Z15vector_productoPfS_S_i_param_1,
	.param .u64 .ptr .align 1 _Z15vector_productoPfS_S_i_param_2,
	.param .u32 _Z15vector_productoPfS_S_i_param_3
)
{
	.reg .pred 	%p<13>;
	.reg .b32 	%r<42>;
	.reg .b32 	%f<112>;
	.reg .b64 	%rd<31>;

	ld.param.u64 	%rd11, [_Z15vector_productoPfS_S_i_param_0];
	ld.param.u64 	%rd12, [_Z15vector_productoPfS_S_i_param_1];
	ld.param.u64 	%rd10, [_Z15vector_productoPfS_S_i_param_2];
	ld.param.u32 	%r23, [_Z15vector_productoPfS_S_i_param_3];
	cvta.to.global.u64 	%rd1, %rd12;
	cvta.to.global.u64 	%rd2, %rd11;
	mov.u32 	%r24, %ctaid.x;
	mov.u32 	%r25, %ntid.x;
	mov.u32 	%r26, %tid.x;
	mad.lo.s32 	%r1, %r24, %r25, %r26;
	mov.u32 	%r27, %ctaid.y;
	mov.u32 	%r28, %ntid.y;
	mul.lo.s32 	%r29, %r27, %r28;
	mov.u32 	%r30, %tid.y;
	or.b32  	%r31, %r29, %r30;
	setp.ne.s32 	%p1, %r31, 0;
	setp.ge.s32 	%p2, %r1, %r23;
	or.pred  	%p3, %p1, %p2;
	@%p3 bra 	$L__BB0_15;
	setp.lt.s32 	%p4, %r23, 1;
	mov.f32 	%f111, 0f00000000;
	@%p4 bra 	$L__BB0_14;
	mul.lo.s32 	%r2, %r23, %r1;
	and.b32  	%r3, %r23, 15;
	setp.lt.u32 	%p5, %r23, 16;
	mov.f32 	%f111, 0f00000000;
	mov.b32 	%r38, 0;
	@%p5 bra 	$L__BB0_5;
	and.b32  	%r38, %r23, 2147483632;
	neg.s32 	%r36, %r38;
	add.s64 	%rd3, %rd2, 32;
	add.s64 	%rd29, %rd1, 32;
	mov.f32 	%f111, 0f00000000;
	mov.u32 	%r35, %r2;
$L__BB0_4:
	.pragma "nounroll";
	mul.wide.s32 	%rd13, %r35, 4;
	add.s64 	%rd14, %rd3, %rd13;
	ld.global.f32 	%f18, [%rd14+-32];
	ld.global.f32 	%f19, [%rd29+-32];
	fma.rn.f32 	%f20, %f18, %f19, %f111;
	ld.global.f32 	%f21, [%rd14+-28];
	ld.global.f32 	%f22, [%rd29+-28];
	fma.rn.f32 	%f23, %f21, %f22, %f20;
	ld.global.f32 	%f24, [%rd14+-24];
	ld.global.f32 	%f25, [%rd29+-24];
	fma.rn.f32 	%f26, %f24, %f25, %f23;
	ld.global.f32 	%f27, [%rd14+-20];
	ld.global.f32 	%f28, [%rd29+-20];
	fma.rn.f32 	%f29, %f27, %f28, %f26;
	ld.global.f32 	%f30, [%rd14+-16];
	ld.global.f32 	%f31, [%rd29+-16];
	fma.rn.f32 	%f32, %f30, %f31, %f29;
	ld.global.f32 	%f33, [%rd14+-12];
	ld.global.f32 	%f34, [%rd29+-12];
	fma.rn.f32 	%f35, %f33, %f34, %f32;
	ld.global.f32 	%f36, [%rd14+-8];
	ld.global.f32 	%f37, [%rd29+-8];
	fma.rn.f32 	%f38, %f36, %f37, %f35;
	ld.global.f32 	%f39, [%rd14+-4];
	ld.global.f32 	%f40, [%rd29+-4];
	fma.rn.f32 	%f41, %f39, %f40, %f38;
	ld.global.f32 	%f42, [%rd14];
	ld.global.f32 	%f43, [%rd29];
	fma.rn.f32 	%f44, %f42, %f43, %f41;
	ld.global.f32 	%f45, [%rd14+4];
	ld.global.f32 	%f46, [%rd29+4];
	fma.rn.f32 	%f47, %f45, %f46, %f44;
	ld.global.f32 	%f48, [%rd14+8];
	ld.global.f32 	%f49, [%rd29+8];
	fma.rn.f32 	%f50, %f48, %f49, %f47;
	ld.global.f32 	%f51, [%rd14+12];
	ld.global.f32 	%f52, [%rd29+12];
	fma.rn.f32 	%f53, %f51, %f52, %f50;
	ld.global.f32 	%f54, [%rd14+16];
	ld.global.f32 	%f55, [%rd29+16];
	fma.rn.f32 	%f56, %f54, %f55, %f53;
	ld.global.f32 	%f57, [%rd14+20];
	ld.global.f32 	%f58, [%rd29+20];
	fma.rn.f32 	%f59, %f57, %f58, %f56;
	ld.global.f32 	%f60, [%rd14+24];
	ld.global.f32 	%f61, [%rd29+24];
	fma.rn.f32 	%f62, %f60, %f61, %f59;
	ld.global.f32 	%f63, [%rd14+28];
	ld.global.f32 	%f64, [%rd29+28];
	fma.rn.f32 	%f111, %f63, %f64, %f62;
	add.s32 	%r36, %r36, 16;
	add.s32 	%r35, %r35, 16;
	add.s64 	%rd29, %rd29, 64;
	setp.ne.s32 	%p6, %r36, 0;
	@%p6 bra 	$L__BB0_4;
$L__BB0_5:
	setp.eq.s32 	%p7, %r3, 0;
	@%p7 bra 	$L__BB0_14;
	and.b32  	%r11, %r23, 7;
	setp.lt.u32 	%p8, %r3, 8;
	@%p8 bra 	$L__BB0_8;
	add.s32 	%r33, %r38, %r2;
	mul.wide.s32 	%rd15, %r33, 4;
	add.s64 	%rd16, %rd2, %rd15;
	ld.global.f32 	%f66, [%rd16];
	mul.wide.u32 	%rd17, %r38, 4;
	add.s64 	%rd18, %rd1, %rd17;
	ld.global.f32 	%f67, [%rd18];
	fma.rn.f32 	%f68, %f66, %f67, %f111;
	ld.global.f32 	%f69, [%rd16+4];
	ld.global.f32 	%f70, [%rd18+4];
	fma.rn.f32 	%f71, %f69, %f70, %f68;
	ld.global.f32 	%f72, [%rd16+8];
	ld.global.f32 	%f73, [%rd18+8];
	fma.rn.f32 	%f74, %f72, %f73, %f71;
	ld.global.f32 	%f75, [%rd16+12];
	ld.global.f32 	%f76, [%rd18+12];
	fma.rn.f32 	%f77, %f75, %f76, %f74;
	ld.global.f32 	%f78, [%rd16+16];
	ld.global.f32 	%f79, [%rd18+16];
	fma.rn.f32 	%f80, %f78, %f79, %f77;
	ld.global.f32 	%f81, [%rd16+20];
	ld.global.f32 	%f82, [%rd18+20];
	fma.rn.f32 	%f83, %f81, %f82, %f80;
	ld.global.f32 	%f84, [%rd16+24];
	ld.global.f32 	%f85, [%rd18+24];
	fma.rn.f32 	%f86, %f84, %f85, %f83;
	ld.global.f32 	%f87, [%rd16+28];
	ld.global.f32 	%f88, [%rd18+28];
	fma.rn.f32 	%f111, %f87, %f88, %f86;
	add.s32 	%r38, %r38, 8;
$L__BB0_8:
	setp.eq.s32 	%p9, %r11, 0;
	@%p9 bra 	$L__BB0_14;
	and.b32  	%r14, %r23, 3;
	setp.lt.u32 	%p10, %r11, 4;
	@%p10 bra 	$L__BB0_11;
	add.s32 	%r34, %r38, %r2;
	mul.wide.s32 	%rd19, %r34, 4;
	add.s64 	%rd20, %rd2, %rd19;
	ld.global.f32 	%f90, [%rd20];
	mul.wide.u32 	%rd21, %r38, 4;
	add.s64 	%rd22, %rd1, %rd21;
	ld.global.f32 	%f91, [%rd22];
	fma.rn.f32 	%f92, %f90, %f91, %f111;
	ld.global.f32 	%f93, [%rd20+4];
	ld.global.f32 	%f94, [%rd22+4];
	fma.rn.f32 	%f95, %f93, %f94, %f92;
	ld.global.f32 	%f96, [%rd20+8];
	ld.global.f32 	%f97, [%rd22+8];
	fma.rn.f32 	%f98, %f96, %f97, %f95;
	ld.global.f32 	%f99, [%rd20+12];
	ld.global.f32 	%f100, [%rd22+12];
	fma.rn.f32 	%f111, %f99, %f100, %f98;
	add.s32 	%r38, %r38, 4;
$L__BB0_11:
	setp.eq.s32 	%p11, %r14, 0;
	@%p11 bra 	$L__BB0_14;
	mul.wide.u32 	%rd23, %r38, 4;
	add.s64 	%rd30, %rd1, %rd23;
	add.s32 	%r41, %r38, %r2;
	neg.s32 	%r40, %r14;
$L__BB0_13:
	.pragma "nounroll";
	mul.wide.s32 	%rd24, %r41, 4;
	add.s64 	%rd25, %rd2, %rd24;
	ld.global.f32 	%f101, [%rd25];
	ld.global.f32 	%f102, [%rd30];
	fma.rn.f32 	%f111, %f101, %f102, %f111;
	add.s64 	%rd30, %rd30, 4;
	add.s32 	%r41, %r41, 1;
	add.s32 	%r40, %r40, 1;
	setp.ne.s32 	%p12, %r40, 0;
	@%p12 bra 	$L__BB0_13;
$L__BB0_14:
	cvta.to.global.u64 	%rd26, %rd10;
	mul.wide.s32 	%rd27, %r1, 4;
	add.s64 	%rd28, %rd26, %rd27;
	st.global.f32 	[%rd28], %f111;
$L__BB0_15:
	ret;

}


// ===== COMPILED SASS (sm_100) =====

	.target	sm_100

	.elftype	@"ET_EXEC"


//--------------------- .note.nv.tkinfo           --------------------------
	.section	.note.nv.tkinfo,"",@"SHT_NOTE"
	.sectionflags	@"SHF_NOTE_NV_TKINFO"
	.tkinfo
        /*0018*/ 	.word	0x00000002
        /*0030*/ 	.string	""
        /*0030*/ 	.string	"ptxas"
        /*0030*/ 	.string	"Cuda compilation tools, release 13.0, V13.0.88"
        /*0030*/ 	.string	"Build cuda_13.0.r13.0/compiler.36424714_0"
        /*0030*/ 	.string	"-arch sm_100 -m 64 "



//--------------------- .note.nv.cuinfo           --------------------------
	.section	.note.nv.cuinfo,"",@"SHT_NOTE"
	.sectionflags	@"SHF_NOTE_NV_CUINFO"
        /*0018*/ 	.short	0x0002
        /*001a*/ 	.short	0x0064
        /*001c*/ 	.short	0x0082
	.zero		2


//--------------------- .nv.info                  --------------------------
	.section	.nv.info,"",@"SHT_CUDA_INFO"
	.align	4


	//----- nvinfo : EIATTR_REGCOUNT
	.align		4
        /*0000*/ 	.byte	0x04, 0x2f
        /*0002*/ 	.short	(.L_1 - .L_0)
	.align		4
.L_0:
        /*0004*/ 	.word	index@(_Z15vector_productoPfS_S_i)
        /*0008*/ 	.word	0x0000001e


	//----- nvinfo : EIATTR_FRAME_SIZE
	.align		4
.L_1:
        /*000c*/ 	.byte	0x04, 0x11
        /*000e*/ 	.short	(.L_3 - .L_2)
	.align		4
.L_2:
        /*0010*/ 	.word	index@(_Z15vector_productoPfS_S_i)
        /*0014*/ 	.word	0x00000000


	//----- nvinfo : EIATTR_MIN_STACK_SIZE
	.align		4
.L_3:
        /*0018*/ 	.byte	0x04, 0x12
        /*001a*/ 	.short	(.L_5 - .L_4)
	.align		4
.L_4:
        /*001c*/ 	.word	index@(_Z15vector_productoPfS_S_i)
        /*0020*/ 	.word	0x00000000
.L_5:


//--------------------- .nv.compat                --------------------------
	.section	.nv.compat,"",@"SHT_CUDA_COMPAT_INFO"
	.align	4
        /*0000*/ 	.byte	0x02, 0x09, 0x00, 0x00, 0x02, 0x02, 0x01, 0x00, 0x02, 0x05, 0x05, 0x00, 0x03, 0x07, 0x01, 0x01
        /*0010*/ 	.byte	0x02, 0x03, 0x00, 0x00, 0x02, 0x06, 0x01, 0x00, 0x04, 0x0b, 0x08, 0x00, 0x09, 0x00, 0x00, 0x00
        /*0020*/ 	.byte	0x00, 0x00, 0x00, 0x00


//--------------------- .nv.info._Z15vector_productoPfS_S_i --------------------------
	.section	.nv.info._Z15vector_productoPfS_S_i,"",@"SHT_CUDA_INFO"
	.sectionflags	@""
	.align	4


	//----- nvinfo : EIATTR_CUDA_API_VERSION
	.align		4
        /*0000*/ 	.byte	0x04, 0x37
        /*0002*/ 	.short	(.L_7 - .L_6)
.L_6:
        /*0004*/ 	.word	0x00000082


	//----- nvinfo : EIATTR_KPARAM_INFO
	.align		4
.L_7:
        /*0008*/ 	.byte	0x04, 0x17
        /*000a*/ 	.short	(.L_9 - .L_8)
.L_8:
        /*000c*/ 	.word	0x00000000
        /*0010*/ 	.short	0x0003
        /*0012*/ 	.short	0x0018
        /*0014*/ 	.byte	0x00, 0xf0, 0x11, 0x00


	//----- nvinfo : EIATTR_KPARAM_INFO
	.align		4
.L_9:
        /*0018*/ 	.byte	0x04, 0x17
        /*001a*/ 	.short	(.L_11 - .L_10)
.L_10:
        /*001c*/ 	.word	0x00000000
        /*0020*/ 	.short	0x0002
        /*0022*/ 	.short	0x0010
        /*0024*/ 	.byte	0x00, 0xf5, 0x21, 0x00


	//----- nvinfo : EIATTR_KPARAM_INFO
	.align		4
.L_11:
        /*0028*/ 	.byte	0x04, 0x17
        /*002a*/ 	.short	(.L_13 - .L_12)
.L_12:
        /*002c*/ 	.word	0x00000000
        /*0030*/ 	.short	0x0001
        /*0032*/ 	.short	0x0008
        /*0034*/ 	.byte	0x00, 0xf5, 0x21, 0x00


	//----- nvinfo : EIATTR_KPARAM_INFO
	.align		4
.L_13:
        /*0038*/ 	.byte	0x04, 0x17
        /*003a*/ 	.short	(.L_15 - .L_14)
.L_14:
        /*003c*/ 	.word	0x00000000
        /*0040*/ 	.short	0x0000
        /*0042*/ 	.short	0x0000
        /*0044*/ 	.byte	0x00, 0xf5, 0x21, 0x00


	//----- nvinfo : EIATTR_SPARSE_MMA_MASK
	.align		4
.L_15:
        /*0048*/ 	.byte	0x03, 0x50
        /*004a*/ 	.short	0x0000


	//----- nvinfo : EIATTR_MAXREG_COUNT
	.align		4
        /*004c*/ 	.byte	0x03, 0x1b
        /*004e*/ 	.short	0x00ff


	//----- nvinfo : EIATTR_MERCURY_ISA_VERSION
	.align		4
        /*0050*/ 	.byte	0x03, 0x5f
        /*0052*/ 	.short	0x0101


	//----- nvinfo : EIATTR_VRC_CTA_INIT_COUNT
	.align		4
        /*0054*/ 	.byte	0x02, 0x4a
	.zero		1
	.zero		1


	//----- nvinfo : EIATTR_EXIT_INSTR_OFFSETS
	.align		4
        /*0058*/ 	.byte	0x04, 0x1c
        /*005a*/ 	.short	(.L_17 - .L_16)


	//   ....[0]....
.L_16:
        /*005c*/ 	.word	0x000000c0


	//   ....[1]....
        /*0060*/ 	.word	0x00000ad0


	//----- nvinfo : EIATTR_CBANK_PARAM_SIZE
	.align		4
.L_17:
        /*0064*/ 	.byte	0x03, 0x19
        /*0066*/ 	.short	0x001c


	//----- nvinfo : EIATTR_PARAM_CBANK
	.align		4
        /*0068*/ 	.byte	0x04, 0x0a
        /*006a*/ 	.short	(.L_19 - .L_18)
	.align		4
.L_18:
        /*006c*/ 	.word	index@(.nv.constant0._Z15vector_productoPfS_S_i)
        /*0070*/ 	.short	0x0380
        /*0072*/ 	.short	0x001c


	//----- nvinfo : EIATTR_SW_WAR
	.align		4
.L_19:
        /*0074*/ 	.byte	0x04, 0x36
        /*0076*/ 	.short	(.L_21 - .L_20)
.L_20:
        /*0078*/ 	.word	0x00000008
.L_21:


//--------------------- .nv.callgraph             --------------------------
	.section	.nv.callgraph,"",@"SHT_CUDA_CALLGRAPH"
	.align	4
	.sectionentsize	8
	.align		4
        /*0000*/ 	.word	0x00000000
	.align		4
        /*0004*/ 	.word	0xffffffff
	.align		4
        /*0008*/ 	.word	0x00000000
	.align		4
        /*000c*/ 	.word	0xfffffffe
	.align		4
        /*0010*/ 	.word	0x00000000
	.align		4
        /*0014*/ 	.word	0xfffffffd
	.align		4
        /*0018*/ 	.word	0x00000000
	.align		4
        /*001c*/ 	.word	0xfffffffc


//--------------------- .text._Z15vector_productoPfS_S_i --------------------------
	.section	.text._Z15vector_productoPfS_S_i,"ax",@progbits
	.align	128
        .global         _Z15vector_productoPfS_S_i
        .type           _Z15vector_productoPfS_S_i,@function
        .size           _Z15vector_productoPfS_S_i,(.L_x_7 - _Z15vector_productoPfS_S_i)
        .other          _Z15vector_productoPfS_S_i,@"STO_CUDA_ENTRY STV_DEFAULT"
_Z15vector_productoPfS_S_i:
.text._Z15vector_productoPfS_S_i:
[----:B------:R-:W-:Y:S01]  /*0000*/  LDC R1, c[0x0][0x37c] ;  /* 0x0000df00ff017b82 */ /* 0x000fe20000000800 */
[----:B------:R-:W0:Y:S07]  /*0010*/  S2R R3, SR_TID.X ;  /* 0x0000000000037919 */ /* 0x000e2e0000002100 */
[----:B------:R-:W1:Y:S01]  /*0020*/  S2UR UR4, SR_CTAID.Y ;  /* 0x00000000000479c3 */ /* 0x000e620000002600 */
[----:B------:R-:W2:Y:S01]  /*0030*/  LDCU UR16, c[0x0][0x398] ;  /* 0x00007300ff1077ac */ /* 0x000ea20008000800 */
[----:B------:R-:W3:Y:S06]  /*0040*/  S2R R2, SR_TID.Y ;  /* 0x0000000000027919 */ /* 0x000eec0000002200 */
[----:B------:R-:W0:Y:S08]  /*0050*/  S2UR UR6, SR_CTAID.X ;  /* 0x00000000000679c3 */ /* 0x000e300000002500 */
[----:B------:R-:W0:Y:S01]  /*0060*/  LDC R0, c[0x0][0x360] ;  /* 0x0000d800ff007b82 */ /* 0x000e220000000800 */
[----:B------:R-:W1:Y:S02]  /*0070*/  LDCU UR5, c[0x0][0x364] ;  /* 0x00006c80ff0577ac */ /* 0x000e640008000800 */
[----:B-1----:R-:W-:Y:S01]  /*0080*/  UIMAD UR4, UR4, UR5, URZ ;  /* 0x00000005040472a4 */ /* 0x002fe2000f8e02ff */
[----:B0-----:R-:W-:-:S05]  /*0090*/  IMAD R0, R0, UR6, R3 ;  /* 0x0000000600007c24 */ /* 0x001fca000f8e0203 */
[----:B---3--:R-:W-:-:S04]  /*00a0*/  LOP3.LUT P0, RZ, R2, UR4, RZ, 0xfc, !PT ;  /* 0x0000000402ff7c12 */ /* 0x008fc8000f80fcff */
[----:B--2---:R-:W-:-:S13]  /*00b0*/  ISETP.GE.OR P0, PT, R0, UR16, P0 ;  /* 0x0000001000007c0c */ /* 0x004fda0008706670 */
[----:B------:R-:W-:Y:S05]  /*00c0*/  @P0 EXIT ;  /* 0x000000000000094d */ /* 0x000fea0003800000 */
[----:B------:R-:W-:Y:S01]  /*00d0*/  UISETP.GE.AND UP0, UPT, UR16, 0x1, UPT ;  /* 0x000000011000788c */ /* 0x000fe2000bf06270 */
[----:B------:R-:W-:Y:S01]  /*00e0*/  HFMA2 R15, -RZ, RZ, 0, 0 ;  /* 0x00000000ff0f7431 */ /* 0x000fe200000001ff */
[----:B------:R-:W0:Y:S07]  /*00f0*/  LDCU.64 UR14, c[0x0][0x358] ;  /* 0x00006b00ff0e77ac */ /* 0x000e2e0008000a00 */
[----:B------:R-:W-:Y:S05]  /*0100*/  BRA.U !UP0, `(.L_x_0) ;  /* 0x0000000908647547 */ /* 0x000fea000b800000 */
[----:B------:R-:W-:Y:S02]  /*0110*/  UISETP.GE.U32.AND UP1, UPT, UR16, 0x10, UPT ;  /* 0x000000101000788c */ /* 0x000fe4000bf26070 */
[----:B------:R-:W-:Y:S01]  /*0120*/  IMAD R7, R0, UR16, RZ ;  /* 0x0000001000077c24 */ /* 0x000fe2000f8e02ff */
[----:B------:R-:W-:Y:S01]  /*0130*/  ULOP3.LUT UR12, UR16, 0xf, URZ, 0xc0, !UPT ;  /* 0x0000000f100c7892 */ /* 0x000fe2000f8ec0ff */
[----:B------:R-:W-:Y:S02]  /*0140*/  MOV R15, RZ ;  /* 0x000000ff000f7202 */ /* 0x000fe40000000f00 */
[----:B------:R-:W-:Y:S01]  /*0150*/  MOV R8, RZ ;  /* 0x000000ff00087202 */ /* 0x000fe20000000f00 */
[----:B------:R-:W-:Y:S02]  /*0160*/  UISETP.NE.AND UP0, UPT, UR12, URZ, UPT ;  /* 0x000000ff0c00728c */ /* 0x000fe4000bf05270 */
[----:B------:R-:W-:Y:S09]  /*0170*/  BRA.U !UP1, `(.L_x_1) ;  /* 0x0000000509147547 */ /* 0x000ff2000b800000 */
[----:B------:R-:W1:Y:S01]  /*0180*/  LDCU.128 UR8, c[0x0][0x380] ;  /* 0x00007000ff0877ac */ /* 0x000e620008000c00 */
[----:B------:R-:W-:Y:S02]  /*0190*/  MOV R15, RZ ;  /* 0x000000ff000f7202 */ /* 0x000fe40000000f00 */
[----:B------:R-:W-:Y:S01]  /*01a0*/  MOV R6, R7 ;  /* 0x0000000700067202 */ /* 0x000fe20000000f00 */
[----:B------:R-:W-:-:S06]  /*01b0*/  ULOP3.LUT UR13, UR16, 0x7ffffff0, URZ, 0xc0, !UPT ;  /* 0x7ffffff0100d7892 */ /* 0x000fcc000f8ec0ff */
[----:B------:R-:W-:Y:S01]  /*01c0*/  MOV R8, UR13 ;  /* 0x0000000d00087c02 */ /* 0x000fe20008000f00 */
[----:B-1----:R-:W-:Y:S02]  /*01d0*/  UIADD3 UR4, UP2, UPT, UR10, 0x20, URZ ;  /* 0x000000200a047890 */ /* 0x002fe4000ff5e0ff */
[----:B------:R-:W-:Y:S02]  /*01e0*/  UIADD3 UR6, UP1, UPT, UR8, 0x20, URZ ;  /* 0x0000002008067890 */ /* 0x000fe4000ff3e0ff */
[----:B------:R-:W-:Y:S02]  /*01f0*/  UIADD3.X UR5, UPT, UPT, URZ, UR11, URZ, UP2, !UPT ;  /* 0x0000000bff057290 */ /* 0x000fe400097fe4ff */
[----:B------:R-:W-:Y:S01]  /*0200*/  MOV R2, UR4 ;  /* 0x0000000400027c02 */ /* 0x000fe20008000f00 */
[----:B------:R-:W-:Y:S02]  /*0210*/  UIADD3 UR8, UPT, UPT, -UR13, URZ, URZ ;  /* 0x000000ff0d087290 */ /* 0x000fe4000fffe1ff */
[----:B------:R-:W-:Y:S01]  /*0220*/  UIADD3.X UR7, UPT, UPT, URZ, UR9, URZ, UP1, !UPT ;  /* 0x00000009ff077290 */ /* 0x000fe20008ffe4ff */
[----:B------:R-:W-:-:S11]  /*0230*/  MOV R3, UR5 ;  /* 0x0000000500037c02 */ /* 0x000fd60008000f00 */
.L_x_2:
[----:B------:R-:W-:Y:S01]  /*0240*/  MOV R4, UR6 ;  /* 0x0000000600047c02 */ /* 0x000fe20008000f00 */
[----:B0-----:R-:W2:Y:S01]  /*0250*/  LDG.E R17, desc[UR14][R2.64+-0x20] ;  /* 0xffffe00e02117981 */ /* 0x001ea2000c1e1900 */
[----:B------:R-:W-:-:S03]  /*0260*/  MOV R5, UR7 ;  /* 0x0000000700057c02 */ /* 0x000fc60008000f00 */
[----:B------:R-:W3:Y:S01]  /*0270*/  LDG.E R25, desc[UR14][R2.64+-0x1c] ;  /* 0xffffe40e02197981 */ /* 0x000ee2000c1e1900 */
[----:B------:R-:W-:-:S03]  /*0280*/  IMAD.WIDE R4, R6, 0x4, R4 ;  /* 0x0000000406047825 */ /* 0x000fc600078e0204 */
[----:B------:R-:W4:Y:S04]  /*0290*/  LDG.E R19, desc[UR14][R2.64+-0x18] ;  /* 0xffffe80e02137981 */ /* 0x000f28000c1e1900 */
[----:B------:R-:W2:Y:S04]  /*02a0*/  LDG.E R16, desc[UR14][R4.64+-0x20] ;  /* 0xffffe00e04107981 */ /* 0x000ea8000c1e1900 */
[----:B------:R-:W3:Y:S04]  /*02b0*/  LDG.E R18, desc[UR14][R4.64+-0x1c] ;  /* 0xffffe40e04127981 */ /* 0x000ee8000c1e1900 */
[----:B------:R-:W4:Y:S04]  /*02c0*/  LDG.E R20, desc[UR14][R4.64+-0x18] ;  /* 0xffffe80e04147981 */ /* 0x000f28000c1e1900 */
[----:B------:R-:W5:Y:S04]  /*02d0*/  LDG.E R22, desc[UR14][R2.64+-0x14] ;  /* 0xffffec0e02167981 */ /* 0x000f68000c1e1900 */
        /* <DEDUP_REMOVED lines=8> */
[----:B------:R-:W5:Y:S01]  /*0360*/  LDG.E R14, desc[UR14][R4.64+-0x4] ;  /* 0xfffffc0e040e7981 */ /* 0x000f62000c1e1900 */
[----:B--2---:R-:W-:-:S03]  /*0370*/  FFMA R17, R16, R17, R15 ;  /* 0x0000001110117223 */ /* 0x004fc6000000000f */
[----:B------:R-:W2:Y:S04]  /*0380*/  LDG.E R15, desc[UR14][R2.64] ;  /* 0x0000000e020f7981 */ /* 0x000ea8000c1e1900 */
[----:B------:R-:W2:Y:S01]  /*0390*/  LDG.E R16, desc[UR14][R4.64] ;  /* 0x0000000e04107981 */ /* 0x000ea2000c1e1900 */
[----:B---3--:R-:W-:-:S03]  /*03a0*/  FFMA R25, R18, R25, R17 ;  /* 0x0000001912197223 */ /* 0x008fc60000000011 */
[----:B------:R-:W3:Y:S01]  /*03b0*/  LDG.E R17, desc[UR14][R2.64+0x4] ;  /* 0x0000040e02117981 */ /* 0x000ee2000c1e1900 */
[----:B----4-:R-:W-:-:S03]  /*03c0*/  FFMA R26, R20, R19, R25 ;  /* 0x00000013141a7223 */ /* 0x010fc60000000019 */
[----:B------:R-:W3:Y:S04]  /*03d0*/  LDG.E R18, desc[UR14][R4.64+0x4] ;  /* 0x0000040e04127981 */ /* 0x000ee8000c1e1900 */
[----:B------:R-:W4:Y:S01]  /*03e0*/  LDG.E R20, desc[UR14][R2.64+0x8] ;  /* 0x0000080e02147981 */ /* 0x000f22000c1e1900 */
[----:B-----5:R-:W-:-:S03]  /*03f0*/  FFMA R25, R21, R22, R26 ;  /* 0x0000001615197223 */ /* 0x020fc6000000001a */
[----:B------:R-:W4:Y:S04]  /*0400*/  LDG.E R19, desc[UR14][R4.64+0x8] ;  /* 0x0000080e04137981 */ /* 0x000f28000c1e1900 */
[----:B------:R-:W5:Y:S01]  /*0410*/  LDG.E R22, desc[UR14][R2.64+0xc] ;  /* 0x00000c0e02167981 */ /* 0x000f62000c1e1900 */
[----:B------:R-:W-:-:S03]  /*0420*/  FFMA R25, R24, R23, R25 ;  /* 0x0000001718197223 */ /* 0x000fc60000000019 */
[----:B------:R-:W5:Y:S04]  /*0430*/  LDG.E R21, desc[UR14][R4.64+0xc] ;  /* 0x00000c0e04157981 */ /* 0x000f68000c1e1900 */
[----:B------:R-:W5:Y:S01]  /*0440*/  LDG.E R24, desc[UR14][R2.64+0x10] ;  /* 0x0000100e02187981 */ /* 0x000f62000c1e1900 */
[----:B------:R-:W-:-:S03]  /*0450*/  FFMA R25, R10, R9, R25 ;  /* 0x000000090a197223 */ /* 0x000fc60000000019 */
[----:B------:R-:W5:Y:S04]  /*0460*/  LDG.E R23, desc[UR14][R4.64+0x10] ;  /* 0x0000100e04177981 */ /* 0x000f68000c1e1900 */
[----:B------:R-:W5:Y:S01]  /*0470*/  LDG.E R10, desc[UR14][R2.64+0x14] ;  /* 0x0000140e020a7981 */ /* 0x000f62000c1e1900 */
[----:B------:R-:W-:-:S03]  /*0480*/  FFMA R27, R12, R11, R25 ;  /* 0x0000000b0c1b7223 */ /* 0x000fc60000000019 */
[----:B------:R-:W5:Y:S04]  /*0490*/  LDG.E R9, desc[UR14][R4.64+0x14] ;  /* 0x0000140e04097981 */ /* 0x000f68000c1e1900 */
[----:B------:R-:W5:Y:S04]  /*04a0*/  LDG.E R11, desc[UR14][R2.64+0x18] ;  /* 0x0000180e020b7981 */ /* 0x000f68000c1e1900 */
[----:B------:R-:W5:Y:S04]  /*04b0*/  LDG.E R12, desc[UR14][R4.64+0x18] ;  /* 0x0000180e040c7981 */ /* 0x000f68000c1e1900 */
[----:B------:R-:W5:Y:S04]  /*04c0*/  LDG.E R25, desc[UR14][R4.64+0x1c] ;  /* 0x00001c0e04197981 */ /* 0x000f68000c1e1900 */
[----:B------:R0:W5:Y:S01]  /*04d0*/  LDG.E R26, desc[UR14][R2.64+0x1c] ;  /* 0x00001c0e021a7981 */ /* 0x000162000c1e1900 */
[----:B------:R-:W-:Y:S01]  /*04e0*/  FFMA R13, R14, R13, R27 ;  /* 0x0000000d0e0d7223 */ /* 0x000fe2000000001b */
[----:B------:R-:W-:-:S04]  /*04f0*/  UIADD3 UR8, UPT, UPT, UR8, 0x10, URZ ;  /* 0x0000001008087890 */ /* 0x000fc8000fffe0ff */
[----:B------:R-:W-:Y:S01]  /*0500*/  UISETP.NE.AND UP1, UPT, UR8, URZ, UPT ;  /* 0x000000ff0800728c */ /* 0x000fe2000bf25270 */
[----:B0-----:R-:W-:Y:S02]  /*0510*/  IADD3 R2, P0, PT, R2, 0x40, RZ ;  /* 0x0000004002027810 */ /* 0x001fe40007f1e0ff */
[----:B------:R-:W-:Y:S02]  /*0520*/  IADD3 R6, PT, PT, R6, 0x10, RZ ;  /* 0x0000001006067810 */ /* 0x000fe40007ffe0ff */
[----:B------:R-:W-:Y:S01]  /*0530*/  IADD3.X R3, PT, PT, RZ, R3, RZ, P0, !PT ;  /* 0x00000003ff037210 */ /* 0x000fe200007fe4ff */
[----:B--2---:R-:W-:-:S04]  /*0540*/  FFMA R13, R16, R15, R13 ;  /* 0x0000000f100d7223 */ /* 0x004fc8000000000d */
[----:B---3--:R-:W-:-:S04]  /*0550*/  FFMA R18, R18, R17, R13 ;  /* 0x0000001112127223 */ /* 0x008fc8000000000d */
[----:B----4-:R-:W-:-:S04]  /*0560*/  FFMA R18, R19, R20, R18 ;  /* 0x0000001413127223 */ /* 0x010fc80000000012 */
[----:B-----5:R-:W-:-:S04]  /*0570*/  FFMA R18, R21, R22, R18 ;  /* 0x0000001615127223 */ /* 0x020fc80000000012 */
[----:B------:R-:W-:-:S04]  /*0580*/  FFMA R18, R23, R24, R18 ;  /* 0x0000001817127223 */ /* 0x000fc80000000012 */
[----:B------:R-:W-:-:S04]  /*0590*/  FFMA R9, R9, R10, R18 ;  /* 0x0000000a09097223 */ /* 0x000fc80000000012 */
[----:B------:R-:W-:-:S04]  /*05a0*/  FFMA R12, R12, R11, R9 ;  /* 0x0000000b0c0c7223 */ /* 0x000fc80000000009 */
[----:B------:R-:W-:Y:S01]  /*05b0*/  FFMA R15, R25, R26, R12 ;  /* 0x0000001a190f7223 */ /* 0x000fe2000000000c */
[----:B------:R-:W-:Y:S06]  /*05c0*/  BRA.U UP1, `(.L_x_2) ;  /* 0xfffffffd011c7547 */ /* 0x000fec000b83ffff */
.L_x_1:
[----:B------:R-:W-:Y:S05]  /*05d0*/  BRA.U !UP0, `(.L_x_0) ;  /* 0x0000000508307547 */ /* 0x000fea000b800000 */
[----:B------:R-:W-:Y:S02]  /*05e0*/  UISETP.GE.U32.AND UP0, UPT, UR12, 0x8, UPT ;  /* 0x000000080c00788c */ /* 0x000fe4000bf06070 */
[----:B------:R-:W-:-:S04]  /*05f0*/  ULOP3.LUT UR5, UR16, 0x7, URZ, 0xc0, !UPT ;  /* 0x0000000710057892 */ /* 0x000fc8000f8ec0ff */
[----:B------:R-:W-:-:S03]  /*0600*/  UISETP.NE.AND UP1, UPT, UR5, URZ, UPT ;  /* 0x000000ff0500728c */ /* 0x000fc6000bf25270 */
[----:B------:R-:W-:Y:S08]  /*0610*/  BRA.U !UP0, `(.L_x_3) ;  /* 0x0000000108787547 */ /* 0x000ff0000b800000 */
[----:B------:R-:W1:Y:S01]  /*0620*/  LDC.64 R2, c[0x0][0x380] ;  /* 0x0000e000ff027b82 */ /* 0x000e620000000a00 */
[----:B------:R-:W-:-:S07]  /*0630*/  IADD3 R9, PT, PT, R7, R8, RZ ;  /* 0x0000000807097210 */ /* 0x000fce0007ffe0ff */
[----:B------:R-:W2:Y:S01]  /*0640*/  LDC.64 R4, c[0x0][0x388] ;  /* 0x0000e200ff047b82 */ /* 0x000ea20000000a00 */
[----:B-1----:R-:W-:-:S05]  /*0650*/  IMAD.WIDE R2, R9, 0x4, R2 ;  /* 0x0000000409027825 */ /* 0x002fca00078e0202 */
[----:B0-----:R-:W3:Y:S01]  /*0660*/  LDG.E R10, desc[UR14][R2.64] ;  /* 0x0000000e020a7981 */ /* 0x001ee2000c1e1900 */
[----:B--2---:R-:W-:-:S03]  /*0670*/  IMAD.WIDE.U32 R4, R8, 0x4, R4 ;  /* 0x0000000408047825 */ /* 0x004fc600078e0004 */
[----:B------:R-:W2:Y:S04]  /*0680*/  LDG.E R13, desc[UR14][R2.64+0x4] ;  /* 0x0000040e020d7981 */ /* 0x000ea8000c1e1900 */
[----:B------:R-:W3:Y:S04]  /*0690*/  LDG.E R11, desc[UR14][R4.64] ;  /* 0x0000000e040b7981 */ /* 0x000ee8000c1e1900 */
[----:B------:R-:W2:Y:S04]  /*06a0*/  LDG.E R12, desc[UR14][R4.64+0x4] ;  /* 0x0000040e040c7981 */ /* 0x000ea8000c1e1900 */
[----:B------:R-:W4:Y:S04]  /*06b0*/  LDG.E R17, desc[UR14][R2.64+0x8] ;  /* 0x0000080e02117981 */ /* 0x000f28000c1e1900 */
        /* <DEDUP_REMOVED lines=11> */
[----:B------:R-:W-:Y:S01]  /*0770*/  IADD3 R8, PT, PT, R8, 0x8, RZ ;  /* 0x0000000808087810 */ /* 0x000fe20007ffe0ff */
[----:B---3--:R-:W-:-:S04]  /*0780*/  FFMA R10, R10, R11, R15 ;  /* 0x0000000b0a0a7223 */ /* 0x008fc8000000000f */
[----:B--2---:R-:W-:-:S04]  /*0790*/  FFMA R10, R13, R12, R10 ;  /* 0x0000000c0d0a7223 */ /* 0x004fc8000000000a */
[----:B----4-:R-:W-:-:S04]  /*07a0*/  FFMA R10, R17, R14, R10 ;  /* 0x0000000e110a7223 */ /* 0x010fc8000000000a */
[----:B-----5:R-:W-:-:S04]  /*07b0*/  FFMA R10, R19, R16, R10 ;  /* 0x00000010130a7223 */ /* 0x020fc8000000000a */
[----:B------:R-:W-:-:S04]  /*07c0*/  FFMA R10, R21, R18, R10 ;  /* 0x00000012150a7223 */ /* 0x000fc8000000000a */
[----:B------:R-:W-:-:S04]  /*07d0*/  FFMA R23, R23, R20, R10 ;  /* 0x0000001417177223 */ /* 0x000fc8000000000a */
[----:B------:R-:W-:-:S04]  /*07e0*/  FFMA R6, R6, R9, R23 ;  /* 0x0000000906067223 */ /* 0x000fc80000000017 */
[----:B------:R-:W-:-:S07]  /*07f0*/  FFMA R15, R25, R22, R6 ;  /* 0x00000016190f7223 */ /* 0x000fce0000000006 */
.L_x_3:
        /* <DEDUP_REMOVED lines=17> */
[----:B------:R-:W5:Y:S01]  /*0910*/  LDG.E R14, desc[UR14][R4.64+0xc] ;  /* 0x00000c0e040e7981 */ /* 0x000f62000c1e1900 */
[----:B------:R-:W-:Y:S01]  /*0920*/  IADD3 R8, PT, PT, R8, 0x4, RZ ;  /* 0x0000000408087810 */ /* 0x000fe20007ffe0ff */
[----:B---3--:R-:W-:-:S04]  /*0930*/  FFMA R6, R6, R9, R15 ;  /* 0x0000000906067223 */ /* 0x008fc8000000000f */
[----:B--2---:R-:W-:-:S04]  /*0940*/  FFMA R6, R11, R10, R6 ;  /* 0x0000000a0b067223 */ /* 0x004fc80000000006 */
[----:B----4-:R-:W-:-:S04]  /*0950*/  FFMA R6, R13, R12, R6 ;  /* 0x0000000c0d067223 */ /* 0x010fc80000000006 */
[----:B-----5:R-:W-:-:S07]  /*0960*/  FFMA R15, R17, R14, R6 ;  /* 0x0000000e110f7223 */ /* 0x020fce0000000006 */
.L_x_4:
[----:B------:R-:W-:Y:S05]  /*0970*/  BRA.U !UP1, `(.L_x_0) ;  /* 0x0000000109487547 */ /* 0x000fea000b800000 */
[----:B------:R-:W1:Y:S01]  /*0980*/  LDC.64 R2, c[0x0][0x388] ;  /* 0x0000e200ff027b82 */ /* 0x000e620000000a00 */
[----:B------:R-:W-:Y:S01]  /*0990*/  IADD3 R7, PT, PT, R7, R8, RZ ;  /* 0x0000000807077210 */ /* 0x000fe20007ffe0ff */
[----:B------:R-:W-:-:S06]  /*09a0*/  UIADD3 UR4, UPT, UPT, -UR4, URZ, URZ ;  /* 0x000000ff04047290 */ /* 0x000fcc000fffe1ff */
[----:B------:R-:W2:Y:S01]  /*09b0*/  LDC.64 R10, c[0x0][0x380] ;  /* 0x0000e000ff0a7b82 */ /* 0x000ea20000000a00 */
[----:B-1----:R-:W-:-:S03]  /*09c0*/  IMAD.WIDE.U32 R2, R8, 0x4, R2 ;  /* 0x0000000408027825 */ /* 0x002fc600078e0002 */
[----:B------:R-:W-:Y:S02]  /*09d0*/  MOV R6, R2 ;  /* 0x0000000200067202 */ /* 0x000fe40000000f00 */
[----:B------:R-:W-:-:S07]  /*09e0*/  MOV R5, R3 ;  /* 0x0000000300057202 */ /* 0x000fce0000000f00 */
.L_x_5:
[----:B--2---:R-:W-:Y:S01]  /*09f0*/  IMAD.WIDE R2, R7, 0x4, R10 ;  /* 0x0000000407027825 */ /* 0x004fe200078e020a */
[----:B------:R-:W-:-:S05]  /*0a00*/  MOV R4, R6 ;  /* 0x0000000600047202 */ /* 0x000fca0000000f00 */
[----:B0-----:R-:W2:Y:S04]  /*0a10*/  LDG.E R2, desc[UR14][R2.64] ;  /* 0x0000000e02027981 */ /* 0x001ea8000c1e1900 */
[----:B------:R0:W2:Y:S01]  /*0a20*/  LDG.E R4, desc[UR14][R4.64] ;  /* 0x0000000e04047981 */ /* 0x0000a2000c1e1900 */
[----:B------:R-:W-:Y:S01]  /*0a30*/  UIADD3 UR4, UPT, UPT, UR4, 0x1, URZ ;  /* 0x0000000104047890 */ /* 0x000fe2000fffe0ff */
[----:B------:R-:W-:Y:S02]  /*0a40*/  IADD3 R6, P0, PT, R6, 0x4, RZ ;  /* 0x0000000406067810 */ /* 0x000fe40007f1e0ff */
[----:B------:R-:W-:Y:S01]  /*0a50*/  IADD3 R7, PT, PT, R7, 0x1, RZ ;  /* 0x0000000107077810 */ /* 0x000fe20007ffe0ff */
[----:B------:R-:W-:Y:S01]  /*0a60*/  UISETP.NE.AND UP0, UPT, UR4, URZ, UPT ;  /* 0x000000ff0400728c */ /* 0x000fe2000bf05270 */
[----:B0-----:R-:W-:Y:S01]  /*0a70*/  IADD3.X R5, PT, PT, RZ, R5, RZ, P0, !PT ;  /* 0x00000005ff057210 */ /* 0x001fe200007fe4ff */
[----:B--2---:R-:W-:-:S07]  /*0a80*/  FFMA R15, R2, R4, R15 ;  /* 0x00000004020f7223 */ /* 0x004fce000000000f */
[----:B------:R-:W-:Y:S05]  /*0a90*/  BRA.U UP0, `(.L_x_5) ;  /* 0xfffffffd00d47547 */ /* 0x000fea000b83ffff */
.L_x_0:
[----:B------:R-:W1:Y:S02]  /*0aa0*/  LDC.64 R2, c[0x0][0x390] ;  /* 0x0000e400ff027b82 */ /* 0x000e640000000a00 */
[----:B-1----:R-:W-:-:S05]  /*0ab0*/  IMAD.WIDE R2, R0, 0x4, R2 ;  /* 0x0000000400027825 */ /* 0x002fca00078e0202 */
[----:B0-----:R-:W-:Y:S01]  /*0ac0*/  STG.E desc[UR14][R2.64], R15 ;  /* 0x0000000f02007986 */ /* 0x001fe2000c10190e */
[----:B------:R-:W-:Y:S05]  /*0ad0*/  EXIT ;  /* 0x000000000000794d */ /* 0x000fea0003800000 */
.L_x_6:
[----:B------:R-:W-:-:S00]  /*0ae0*/  BRA `(.L_x_6) ;  /* 0xfffffffc00fc7947 */ /* 0x000fc0000383ffff */
[----:B------:R-:W-:-:S00]  /*0af0*/  NOP ;  /* 0x0000000000007918 */ /* 0x000fc00000000000 */
        /* <DEDUP_REMOVED lines=8> */
.L_x_7:


//--------------------- .nv.shared.reserved.0     --------------------------
	.section	.nv.shared.reserved.0,"aw",@nobits
	.weak		__nv_reservedSMEM_offset_0_alias
	.size		__nv_reservedSMEM_offset_0_alias, 0, 64
	.other		__nv_reservedSMEM_offset_0_alias,@"STO_CUDA_RESERVED_SHARED STV_DEFAULT"
__nv_reservedSMEM_offset_0_alias:
	.zero		0
	.zero		64


//--------------------- .nv.constant0._Z15vector_productoPfS_S_i --------------------------
	.section	.nv.constant0._Z15vector_productoPfS_S_i,"a",@progbits
	.sectionflags	@""
	.align	4
.nv.constant0._Z15vector_productoPfS_S_i:
	.zero		924


//--------------------- SYMBOLS --------------------------

	.type		.nv.reservedSmem.offset0,@object
	.size		.nv.reservedSmem.offset0,0x4
